//
// Generated by NVIDIA NVVM Compiler
//
// Compiler Build ID: CL-36424714
// Cuda compilation tools, release 13.0, V13.0.88
// Based on NVVM 20.0.0
//

.version 9.0
.target sm_100
.address_size 64

	// .globl	_ZN3cub18CUB_300001_SM_10006detail11EmptyKernelIvEEvv
.global .align 1 .b8 _ZN41_INTERNAL_bfdf1749_4_k_cu_f67699d5_1851704cuda3std3__45__cpo5beginE[1];
.global .align 1 .b8 _ZN41_INTERNAL_bfdf1749_4_k_cu_f67699d5_1851704cuda3std3__45__cpo3endE[1];
.global .align 1 .b8 _ZN41_INTERNAL_bfdf1749_4_k_cu_f67699d5_1851704cuda3std3__45__cpo6cbeginE[1];
.global .align 1 .b8 _ZN41_INTERNAL_bfdf1749_4_k_cu_f67699d5_1851704cuda3std3__45__cpo4cendE[1];
.global .align 1 .b8 _ZN41_INTERNAL_bfdf1749_4_k_cu_f67699d5_1851704cuda3std3__45__cpo6rbeginE[1];
.global .align 1 .b8 _ZN41_INTERNAL_bfdf1749_4_k_cu_f67699d5_1851704cuda3std3__45__cpo4rendE[1];
.global .align 1 .b8 _ZN41_INTERNAL_bfdf1749_4_k_cu_f67699d5_1851704cuda3std3__45__cpo7crbeginE[1];
.global .align 1 .b8 _ZN41_INTERNAL_bfdf1749_4_k_cu_f67699d5_1851704cuda3std3__45__cpo5crendE[1];
.global .align 1 .b8 _ZN41_INTERNAL_bfdf1749_4_k_cu_f67699d5_1851704cuda3std3__443_GLOBAL__N__bfdf1749_4_k_cu_f67699d5_1851706ignoreE[1];
.global .align 1 .b8 _ZN41_INTERNAL_bfdf1749_4_k_cu_f67699d5_1851704cuda3std3__419piecewise_constructE[1];
.global .align 1 .b8 _ZN41_INTERNAL_bfdf1749_4_k_cu_f67699d5_1851704cuda3std3__48in_placeE[1];
.global .align 1 .b8 _ZN41_INTERNAL_bfdf1749_4_k_cu_f67699d5_1851704cuda3std3__420unreachable_sentinelE[1];
.global .align 1 .b8 _ZN41_INTERNAL_bfdf1749_4_k_cu_f67699d5_1851704cuda3std3__47nulloptE[1];
.global .align 1 .b8 _ZN41_INTERNAL_bfdf1749_4_k_cu_f67699d5_1851704cuda3std3__48unexpectE[1];
.global .align 1 .b8 _ZN41_INTERNAL_bfdf1749_4_k_cu_f67699d5_1851704cuda3std6ranges3__45__cpo4swapE[1];
.global .align 1 .b8 _ZN41_INTERNAL_bfdf1749_4_k_cu_f67699d5_1851704cuda3std6ranges3__45__cpo9iter_moveE[1];
.global .align 1 .b8 _ZN41_INTERNAL_bfdf1749_4_k_cu_f67699d5_1851704cuda3std6ranges3__45__cpo5beginE[1];
.global .align 1 .b8 _ZN41_INTERNAL_bfdf1749_4_k_cu_f67699d5_1851704cuda3std6ranges3__45__cpo3endE[1];
.global .align 1 .b8 _ZN41_INTERNAL_bfdf1749_4_k_cu_f67699d5_1851704cuda3std6ranges3__45__cpo6cbeginE[1];
.global .align 1 .b8 _ZN41_INTERNAL_bfdf1749_4_k_cu_f67699d5_1851704cuda3std6ranges3__45__cpo4cendE[1];
.global .align 1 .b8 _ZN41_INTERNAL_bfdf1749_4_k_cu_f67699d5_1851704cuda3std6ranges3__45__cpo7advanceE[1];
.global .align 1 .b8 _ZN41_INTERNAL_bfdf1749_4_k_cu_f67699d5_1851704cuda3std6ranges3__45__cpo9iter_swapE[1];
.global .align 1 .b8 _ZN41_INTERNAL_bfdf1749_4_k_cu_f67699d5_1851704cuda3std6ranges3__45__cpo4nextE[1];
.global .align 1 .b8 _ZN41_INTERNAL_bfdf1749_4_k_cu_f67699d5_1851704cuda3std6ranges3__45__cpo4prevE[1];
.global .align 1 .b8 _ZN41_INTERNAL_bfdf1749_4_k_cu_f67699d5_1851704cuda3std6ranges3__45__cpo4dataE[1];
.global .align 1 .b8 _ZN41_INTERNAL_bfdf1749_4_k_cu_f67699d5_1851704cuda3std6ranges3__45__cpo5cdataE[1];
.global .align 1 .b8 _ZN41_INTERNAL_bfdf1749_4_k_cu_f67699d5_1851704cuda3std6ranges3__45__cpo4sizeE[1];
.global .align 1 .b8 _ZN41_INTERNAL_bfdf1749_4_k_cu_f67699d5_1851704cuda3std6ranges3__45__cpo5ssizeE[1];
.global .align 1 .b8 _ZN41_INTERNAL_bfdf1749_4_k_cu_f67699d5_1851704cuda3std6ranges3__45__cpo8distanceE[1];
.global .align 1 .b8 _ZN41_INTERNAL_bfdf1749_4_k_cu_f67699d5_1851706thrust24THRUST_300001_SM_1000_NS8cuda_cub3parE[1];
.global .align 1 .b8 _ZN41_INTERNAL_bfdf1749_4_k_cu_f67699d5_1851706thrust24THRUST_300001_SM_1000_NS8cuda_cub10par_nosyncE[1];
.global .align 1 .b8 _ZN41_INTERNAL_bfdf1749_4_k_cu_f67699d5_1851706thrust24THRUST_300001_SM_1000_NS6system6detail10sequential3seqE[1];
.global .align 1 .b8 _ZN41_INTERNAL_bfdf1749_4_k_cu_f67699d5_1851706thrust24THRUST_300001_SM_1000_NS12placeholders2_1E[1];
.global .align 1 .b8 _ZN41_INTERNAL_bfdf1749_4_k_cu_f67699d5_1851706thrust24THRUST_300001_SM_1000_NS12placeholders2_2E[1];
.global .align 1 .b8 _ZN41_INTERNAL_bfdf1749_4_k_cu_f67699d5_1851706thrust24THRUST_300001_SM_1000_NS12placeholders2_3E[1];
.global .align 1 .b8 _ZN41_INTERNAL_bfdf1749_4_k_cu_f67699d5_1851706thrust24THRUST_300001_SM_1000_NS12placeholders2_4E[1];
.global .align 1 .b8 _ZN41_INTERNAL_bfdf1749_4_k_cu_f67699d5_1851706thrust24THRUST_300001_SM_1000_NS12placeholders2_5E[1];
.global .align 1 .b8 _ZN41_INTERNAL_bfdf1749_4_k_cu_f67699d5_1851706thrust24THRUST_300001_SM_1000_NS12placeholders2_6E[1];
.global .align 1 .b8 _ZN41_INTERNAL_bfdf1749_4_k_cu_f67699d5_1851706thrust24THRUST_300001_SM_1000_NS12placeholders2_7E[1];
.global .align 1 .b8 _ZN41_INTERNAL_bfdf1749_4_k_cu_f67699d5_1851706thrust24THRUST_300001_SM_1000_NS12placeholders2_8E[1];
.global .align 1 .b8 _ZN41_INTERNAL_bfdf1749_4_k_cu_f67699d5_1851706thrust24THRUST_300001_SM_1000_NS12placeholders2_9E[1];
.global .align 1 .b8 _ZN41_INTERNAL_bfdf1749_4_k_cu_f67699d5_1851706thrust24THRUST_300001_SM_1000_NS12placeholders3_10E[1];
.global .align 1 .b8 _ZN41_INTERNAL_bfdf1749_4_k_cu_f67699d5_1851706thrust24THRUST_300001_SM_1000_NS3seqE[1];

.visible .entry _ZN3cub18CUB_300001_SM_10006detail11EmptyKernelIvEEvv()
{


	ret;

}


// ===== COMPILED SASS (sm_100) =====

	.target	sm_100

	.elftype	@"ET_EXEC"


//--------------------- .note.nv.tkinfo           --------------------------
	.section	.note.nv.tkinfo,"",@"SHT_NOTE"
	.sectionflags	@"SHF_NOTE_NV_TKINFO"
	.tkinfo
        /*0018*/ 	.word	0x00000002
        /*0030*/ 	.string	""
        /*0030*/ 	.string	"ptxas"
        /*0030*/ 	.string	"Cuda compilation tools, release 13.0, V13.0.88"
        /*0030*/ 	.string	"Build cuda_13.0.r13.0/compiler.36424714_0"
        /*0030*/ 	.string	"-arch sm_100 -m 64 "



//--------------------- .note.nv.cuinfo           --------------------------
	.section	.note.nv.cuinfo,"",@"SHT_NOTE"
	.sectionflags	@"SHF_NOTE_NV_CUINFO"
        /*0018*/ 	.short	0x0002
        /*001a*/ 	.short	0x0064
        /*001c*/ 	.short	0x0082
	.zero		2


//--------------------- .nv.info                  --------------------------
	.section	.nv.info,"",@"SHT_CUDA_INFO"
	.align	4


	//----- nvinfo : EIATTR_REGCOUNT
	.align		4
        /*0000*/ 	.byte	0x04, 0x2f
        /*0002*/ 	.short	(.L_44 - .L_43)
	.align		4
.L_43:
        /*0004*/ 	.word	index@(_ZN3cub18CUB_300001_SM_10006detail11EmptyKernelIvEEvv)
        /*0008*/ 	.word	0x00000004


	//----- nvinfo : EIATTR_FRAME_SIZE
	.align		4
.L_44:
        /*000c*/ 	.byte	0x04, 0x11
        /*000e*/ 	.short	(.L_46 - .L_45)
	.align		4
.L_45:
        /*0010*/ 	.word	index@(_ZN3cub18CUB_300001_SM_10006detail11EmptyKernelIvEEvv)
        /*0014*/ 	.word	0x00000000


	//----- nvinfo : EIATTR_MIN_STACK_SIZE
	.align		4
.L_46:
        /*0018*/ 	.byte	0x04, 0x12
        /*001a*/ 	.short	(.L_48 - .L_47)
	.align		4
.L_47:
        /*001c*/ 	.word	index@(_ZN3cub18CUB_300001_SM_10006detail11EmptyKernelIvEEvv)
        /*0020*/ 	.word	0x00000000
.L_48:


//--------------------- .nv.compat                --------------------------
	.section	.nv.compat,"",@"SHT_CUDA_COMPAT_INFO"
	.align	4
        /*0000*/ 	.byte	0x02, 0x09, 0x00, 0x00, 0x02, 0x02, 0x01, 0x00, 0x02, 0x05, 0x05, 0x00, 0x03, 0x07, 0x01, 0x01
        /*0010*/ 	.byte	0x02, 0x03, 0x00, 0x00, 0x02, 0x06, 0x01, 0x00, 0x04, 0x0b, 0x08, 0x00, 0x09, 0x00, 0x00, 0x00
        /*0020*/ 	.byte	0x00, 0x00, 0x00, 0x00


//--------------------- .nv.info._ZN3cub18CUB_300001_SM_10006detail11EmptyKernelIvEEvv --------------------------
	.section	.nv.info._ZN3cub18CUB_300001_SM_10006detail11EmptyKernelIvEEvv,"",@"SHT_CUDA_INFO"
	.sectionflags	@""
	.align	4


	//----- nvinfo : EIATTR_CUDA_API_VERSION
	.align		4
        /*0000*/ 	.byte	0x04, 0x37
        /*0002*/ 	.short	(.L_50 - .L_49)
.L_49:
        /*0004*/ 	.word	0x00000082


	//----- nvinfo : EIATTR_SPARSE_MMA_MASK
	.align		4
.L_50:
        /*0008*/ 	.byte	0x03, 0x50
        /*000a*/ 	.short	0x0000


	//----- nvinfo : EIATTR_MAXREG_COUNT
	.align		4
        /*000c*/ 	.byte	0x03, 0x1b
        /*000e*/ 	.short	0x00ff


	//----- nvinfo : EIATTR_MERCURY_ISA_VERSION
	.align		4
        /*0010*/ 	.byte	0x03, 0x5f
        /*0012*/ 	.short	0x0101


	//----- nvinfo : EIATTR_VRC_CTA_INIT_COUNT
	.align		4
        /*0014*/ 	.byte	0x02, 0x4a
	.zero		1
	.zero		1


	//----- nvinfo : EIATTR_EXIT_INSTR_OFFSETS
	.align		4
        /*0018*/ 	.byte	0x04, 0x1c
        /*001a*/ 	.short	(.L_52 - .L_51)


	//   ....[0]....
.L_51:
        /*001c*/ 	.word	0x00000010


	//----- nvinfo : EIATTR_SW_WAR
	.align		4
.L_52:
        /*0020*/ 	.byte	0x04, 0x36
        /*0022*/ 	.short	(.L_54 - .L_53)
.L_53:
        /*0024*/ 	.word	0x00000008
.L_54:


//--------------------- .nv.callgraph             --------------------------
	.section	.nv.callgraph,"",@"SHT_CUDA_CALLGRAPH"
	.align	4
	.sectionentsize	8
	.align		4
        /*0000*/ 	.word	0x00000000
	.align		4
        /*0004*/ 	.word	0xffffffff
	.align		4
        /*0008*/ 	.word	0x00000000
	.align		4
        /*000c*/ 	.word	0xfffffffe
	.align		4
        /*0010*/ 	.word	0x00000000
	.align		4
        /*0014*/ 	.word	0xfffffffd
	.align		4
        /*0018*/ 	.word	0x00000000
	.align		4
        /*001c*/ 	.word	0xfffffffc


//--------------------- .nv.constant4             --------------------------
	.section	.nv.constant4,"a",@progbits
	.align	8
	.align		8
.nv.constant4:
        /*0000*/ 	.dword	_ZN41_INTERNAL_bfdf1749_4_k_cu_f67699d5_1854864cuda3std3__45__cpo5beginE
	.align		8
        /*0008*/ 	.dword	_ZN41_INTERNAL_bfdf1749_4_k_cu_f67699d5_1854864cuda3std3__45__cpo3endE
	.align		8
        /*0010*/ 	.dword	_ZN41_INTERNAL_bfdf1749_4_k_cu_f67699d5_1854864cuda3std3__45__cpo6cbeginE
	.align		8
        /*0018*/ 	.dword	_ZN41_INTERNAL_bfdf1749_4_k_cu_f67699d5_1854864cuda3std3__45__cpo4cendE
	.align		8
        /*0020*/ 	.dword	_ZN41_INTERNAL_bfdf1749_4_k_cu_f67699d5_1854864cuda3std3__45__cpo6rbeginE
	.align		8
        /*0028*/ 	.dword	_ZN41_INTERNAL_bfdf1749_4_k_cu_f67699d5_1854864cuda3std3__45__cpo4rendE
	.align		8
        /*0030*/ 	.dword	_ZN41_INTERNAL_bfdf1749_4_k_cu_f67699d5_1854864cuda3std3__45__cpo7crbeginE
	.align		8
        /*0038*/ 	.dword	_ZN41_INTERNAL_bfdf1749_4_k_cu_f67699d5_1854864cuda3std3__45__cpo5crendE
	.align		8
        /*0040*/ 	.dword	_ZN41_INTERNAL_bfdf1749_4_k_cu_f67699d5_1854864cuda3std3__443_GLOBAL__N__bfdf1749_4_k_cu_f67699d5_1854866ignoreE
	.align		8
        /*0048*/ 	.dword	_ZN41_INTERNAL_bfdf1749_4_k_cu_f67699d5_1854864cuda3std3__419piecewise_constructE
	.align		8
        /*0050*/ 	.dword	_ZN41_INTERNAL_bfdf1749_4_k_cu_f67699d5_1854864cuda3std3__48in_placeE
	.align		8
        /*0058*/ 	.dword	_ZN41_INTERNAL_bfdf1749_4_k_cu_f67699d5_1854864cuda3std3__420unreachable_sentinelE
	.align		8
        /*0060*/ 	.dword	_ZN41_INTERNAL_bfdf1749_4_k_cu_f67699d5_1854864cuda3std3__47nulloptE
	.align		8
        /*0068*/ 	.dword	_ZN41_INTERNAL_bfdf1749_4_k_cu_f67699d5_1854864cuda3std3__48unexpectE
	.align		8
        /*0070*/ 	.dword	_ZN41_INTERNAL_bfdf1749_4_k_cu_f67699d5_1854864cuda3std6ranges3__45__cpo4swapE
	.align		8
        /*0078*/ 	.dword	_ZN41_INTERNAL_bfdf1749_4_k_cu_f67699d5_1854864cuda3std6ranges3__45__cpo9iter_moveE
	.align		8
        /*0080*/ 	.dword	_ZN41_INTERNAL_bfdf1749_4_k_cu_f67699d5_1854864cuda3std6ranges3__45__cpo5beginE
	.align		8
        /*0088*/ 	.dword	_ZN41_INTERNAL_bfdf1749_4_k_cu_f67699d5_1854864cuda3std6ranges3__45__cpo3endE
	.align		8
        /*0090*/ 	.dword	_ZN41_INTERNAL_bfdf1749_4_k_cu_f67699d5_1854864cuda3std6ranges3__45__cpo6cbeginE
	.align		8
        /*0098*/ 	.dword	_ZN41_INTERNAL_bfdf1749_4_k_cu_f67699d5_1854864cuda3std6ranges3__45__cpo4cendE
	.align		8
        /*00a0*/ 	.dword	_ZN41_INTERNAL_bfdf1749_4_k_cu_f67699d5_1854864cuda3std6ranges3__45__cpo7advanceE
	.align		8
        /*00a8*/ 	.dword	_ZN41_INTERNAL_bfdf1749_4_k_cu_f67699d5_1854864cuda3std6ranges3__45__cpo9iter_swapE
	.align		8
        /*00b0*/ 	.dword	_ZN41_INTERNAL_bfdf1749_4_k_cu_f67699d5_1854864cuda3std6ranges3__45__cpo4nextE
	.align		8
        /*00b8*/ 	.dword	_ZN41_INTERNAL_bfdf1749_4_k_cu_f67699d5_1854864cuda3std6ranges3__45__cpo4prevE
	.align		8
        /*00c0*/ 	.dword	_ZN41_INTERNAL_bfdf1749_4_k_cu_f67699d5_1854864cuda3std6ranges3__45__cpo4dataE
	.align		8
        /*00c8*/ 	.dword	_ZN41_INTERNAL_bfdf1749_4_k_cu_f67699d5_1854864cuda3std6ranges3__45__cpo5cdataE
	.align		8
        /*00d0*/ 	.dword	_ZN41_INTERNAL_bfdf1749_4_k_cu_f67699d5_1854864cuda3std6ranges3__45__cpo4sizeE
	.align		8
        /*00d8*/ 	.dword	_ZN41_INTERNAL_bfdf1749_4_k_cu_f67699d5_1854864cuda3std6ranges3__45__cpo5ssizeE
	.align		8
        /*00e0*/ 	.dword	_ZN41_INTERNAL_bfdf1749_4_k_cu_f67699d5_1854864cuda3std6ranges3__45__cpo8distanceE
	.align		8
        /*00e8*/ 	.dword	_ZN41_INTERNAL_bfdf1749_4_k_cu_f67699d5_1854866thrust24THRUST_300001_SM_1000_NS8cuda_cub3parE
	.align		8
        /*00f0*/ 	.dword	_ZN41_INTERNAL_bfdf1749_4_k_cu_f67699d5_1854866thrust24THRUST_300001_SM_1000_NS8cuda_cub10par_nosyncE
	.align		8
        /*00f8*/ 	.dword	_ZN41_INTERNAL_bfdf1749_4_k_cu_f67699d5_1854866thrust24THRUST_300001_SM_1000_NS6system6detail10sequential3seqE
	.align		8
        /*0100*/ 	.dword	_ZN41_INTERNAL_bfdf1749_4_k_cu_f67699d5_1854866thrust24THRUST_300001_SM_1000_NS12placeholders2_1E
	.align		8
        /*0108*/ 	.dword	_ZN41_INTERNAL_bfdf1749_4_k_cu_f67699d5_1854866thrust24THRUST_300001_SM_1000_NS12placeholders2_2E
	.align		8
        /*0110*/ 	.dword	_ZN41_INTERNAL_bfdf1749_4_k_cu_f67699d5_1854866thrust24THRUST_300001_SM_1000_NS12placeholders2_3E
	.align		8
        /*0118*/ 	.dword	_ZN41_INTERNAL_bfdf1749_4_k_cu_f67699d5_1854866thrust24THRUST_300001_SM_1000_NS12placeholders2_4E
	.align		8
        /*0120*/ 	.dword	_ZN41_INTERNAL_bfdf1749_4_k_cu_f67699d5_1854866thrust24THRUST_300001_SM_1000_NS12placeholders2_5E
	.align		8
        /*0128*/ 	.dword	_ZN41_INTERNAL_bfdf1749_4_k_cu_f67699d5_1854866thrust24THRUST_300001_SM_1000_NS12placeholders2_6E
	.align		8
        /*0130*/ 	.dword	_ZN41_INTERNAL_bfdf1749_4_k_cu_f67699d5_1854866thrust24THRUST_300001_SM_1000_NS12placeholders2_7E
	.align		8
        /*0138*/ 	.dword	_ZN41_INTERNAL_bfdf1749_4_k_cu_f67699d5_1854866thrust24THRUST_300001_SM_1000_NS12placeholders2_8E
	.align		8
        /*0140*/ 	.dword	_ZN41_INTERNAL_bfdf1749_4_k_cu_f67699d5_1854866thrust24THRUST_300001_SM_1000_NS12placeholders2_9E
	.align		8
        /*0148*/ 	.dword	_ZN41_INTERNAL_bfdf1749_4_k_cu_f67699d5_1854866thrust24THRUST_300001_SM_1000_NS12placeholders3_10E
	.align		8
        /*0150*/ 	.dword	_ZN41_INTERNAL_bfdf1749_4_k_cu_f67699d5_1854866thrust24THRUST_300001_SM_1000_NS3seqE


//--------------------- .text._ZN3cub18CUB_300001_SM_10006detail11EmptyKernelIvEEvv --------------------------
	.section	.text._ZN3cub18CUB_300001_SM_10006detail11EmptyKernelIvEEvv,"ax",@progbits
	.align	128
        .global         _ZN3cub18CUB_300001_SM_10006detail11EmptyKernelIvEEvv
        .type           _ZN3cub18CUB_300001_SM_10006detail11EmptyKernelIvEEvv,@function
        .size           _ZN3cub18CUB_300001_SM_10006detail11EmptyKernelIvEEvv,(.L_x_1 - _ZN3cub18CUB_300001_SM_10006detail11EmptyKernelIvEEvv)
        .other          _ZN3cub18CUB_300001_SM_10006detail11EmptyKernelIvEEvv,@"STO_CUDA_ENTRY STV_DEFAULT"
_ZN3cub18CUB_300001_SM_10006detail11EmptyKernelIvEEvv:
.text._ZN3cub18CUB_300001_SM_10006detail11EmptyKernelIvEEvv:
[----:B------:R-:W-:Y:S01]  /*0000*/  LDC R1, c[0x0][0x37c] ;  /* 0x0000df00ff017b82 */ /* 0x000fe20000000800 */
[----:B------:R-:W-:Y:S05]  /*0010*/  EXIT ;  /* 0x000000000000794d */ /* 0x000fea0003800000 */
.L_x_0:
[----:B------:R-:W-:-:S00]  /*0020*/  BRA `(.L_x_0) ;  /* 0xfffffffc00fc7947 */ /* 0x000fc0000383ffff */
[----:B------:R-:W-:-:S00]  /*0030*/  NOP ;  /* 0x0000000000007918 */ /* 0x000fc00000000000 */
        /* <DEDUP_REMOVED lines=12> */
.L_x_1:


//--------------------- .nv.shared.reserved.0     --------------------------
	.section	.nv.shared.reserved.0,"aw",@nobits
	.weak		__nv_reservedSMEM_offset_0_alias
	.size		__nv_reservedSMEM_offset_0_alias, 0, 64
	.other		__nv_reservedSMEM_offset_0_alias,@"STO_CUDA_RESERVED_SHARED STV_DEFAULT"
__nv_reservedSMEM_offset_0_alias:
	.zero		0
	.zero		64


//--------------------- .nv.global                --------------------------
	.section	.nv.global,"aw",@nobits
.nv.global:
	.type		_ZN41_INTERNAL_bfdf1749_4_k_cu_f67699d5_1854866thrust24THRUST_300001_SM_1000_NS3seqE,@object
	.size		_ZN41_INTERNAL_bfdf1749_4_k_cu_f67699d5_1854866thrust24THRUST_300001_SM_1000_NS3seqE,(_ZN41_INTERNAL_bfdf1749_4_k_cu_f67699d5_1854864cuda3std3__48in_placeE - _ZN41_INTERNAL_bfdf1749_4_k_cu_f67699d5_1854866thrust24THRUST_300001_SM_1000_NS3seqE)
_ZN41_INTERNAL_bfdf1749_4_k_cu_f67699d5_1854866thrust24THRUST_300001_SM_1000_NS3seqE:
	.zero		1
	.type		_ZN41_INTERNAL_bfdf1749_4_k_cu_f67699d5_1854864cuda3std3__48in_placeE,@object
	.size		_ZN41_INTERNAL_bfdf1749_4_k_cu_f67699d5_1854864cuda3std3__48in_placeE,(_ZN41_INTERNAL_bfdf1749_4_k_cu_f67699d5_1854864cuda3std6ranges3__45__cpo4sizeE - _ZN41_INTERNAL_bfdf1749_4_k_cu_f67699d5_1854864cuda3std3__48in_placeE)
_ZN41_INTERNAL_bfdf1749_4_k_cu_f67699d5_1854864cuda3std3__48in_placeE:
	.zero		1
	.type		_ZN41_INTERNAL_bfdf1749_4_k_cu_f67699d5_1854864cuda3std6ranges3__45__cpo4sizeE,@object
	.size		_ZN41_INTERNAL_bfdf1749_4_k_cu_f67699d5_1854864cuda3std6ranges3__45__cpo4sizeE,(_ZN41_INTERNAL_bfdf1749_4_k_cu_f67699d5_1854866thrust24THRUST_300001_SM_1000_NS12placeholders2_3E - _ZN41_INTERNAL_bfdf1749_4_k_cu_f67699d5_1854864cuda3std6ranges3__45__cpo4sizeE)
_ZN41_INTERNAL_bfdf1749_4_k_cu_f67699d5_1854864cuda3std6ranges3__45__cpo4sizeE:
	.zero		1
	.type		_ZN41_INTERNAL_bfdf1749_4_k_cu_f67699d5_1854866thrust24THRUST_300001_SM_1000_NS12placeholders2_3E,@object
	.size		_ZN41_INTERNAL_bfdf1749_4_k_cu_f67699d5_1854866thrust24THRUST_300001_SM_1000_NS12placeholders2_3E,(_ZN41_INTERNAL_bfdf1749_4_k_cu_f67699d5_1854864cuda3std3__45__cpo6cbeginE - _ZN41_INTERNAL_bfdf1749_4_k_cu_f67699d5_1854866thrust24THRUST_300001_SM_1000_NS12placeholders2_3E)
_ZN41_INTERNAL_bfdf1749_4_k_cu_f67699d5_1854866thrust24THRUST_300001_SM_1000_NS12placeholders2_3E:
	.zero		1
	.type		_ZN41_INTERNAL_bfdf1749_4_k_cu_f67699d5_1854864cuda3std3__45__cpo6cbeginE,@object
	.size		_ZN41_INTERNAL_bfdf1749_4_k_cu_f67699d5_1854864cuda3std3__45__cpo6cbeginE,(_ZN41_INTERNAL_bfdf1749_4_k_cu_f67699d5_1854864cuda3std6ranges3__45__cpo6cbeginE - _ZN41_INTERNAL_bfdf1749_4_k_cu_f67699d5_1854864cuda3std3__45__cpo6cbeginE)
_ZN41_INTERNAL_bfdf1749_4_k_cu_f67699d5_1854864cuda3std3__45__cpo6cbeginE:
	.zero		1
	.type		_ZN41_INTERNAL_bfdf1749_4_k_cu_f67699d5_1854864cuda3std6ranges3__45__cpo6cbeginE,@object
	.size		_ZN41_INTERNAL_bfdf1749_4_k_cu_f67699d5_1854864cuda3std6ranges3__45__cpo6cbeginE,(_ZN41_INTERNAL_bfdf1749_4_k_cu_f67699d5_1854866thrust24THRUST_300001_SM_1000_NS12placeholders2_7E - _ZN41_INTERNAL_bfdf1749_4_k_cu_f67699d5_1854864cuda3std6ranges3__45__cpo6cbeginE)
_ZN41_INTERNAL_bfdf1749_4_k_cu_f67699d5_1854864cuda3std6ranges3__45__cpo6cbeginE:
	.zero		1
	.type		_ZN41_INTERNAL_bfdf1749_4_k_cu_f67699d5_1854866thrust24THRUST_300001_SM_1000_NS12placeholders2_7E,@object
	.size		_ZN41_INTERNAL_bfdf1749_4_k_cu_f67699d5_1854866thrust24THRUST_300001_SM_1000_NS12placeholders2_7E,(_ZN41_INTERNAL_bfdf1749_4_k_cu_f67699d5_1854864cuda3std3__45__cpo7crbeginE - _ZN41_INTERNAL_bfdf1749_4_k_cu_f67699d5_1854866thrust24THRUST_300001_SM_1000_NS12placeholders2_7E)
_ZN41_INTERNAL_bfdf1749_4_k_cu_f67699d5_1854866thrust24THRUST_300001_SM_1000_NS12placeholders2_7E:
	.zero		1
	.type		_ZN41_INTERNAL_bfdf1749_4_k_cu_f67699d5_1854864cuda3std3__45__cpo7crbeginE,@object
	.size		_ZN41_INTERNAL_bfdf1749_4_k_cu_f67699d5_1854864cuda3std3__45__cpo7crbeginE,(_ZN41_INTERNAL_bfdf1749_4_k_cu_f67699d5_1854864cuda3std6ranges3__45__cpo4nextE - _ZN41_INTERNAL_bfdf1749_4_k_cu_f67699d5_1854864cuda3std3__45__cpo7crbeginE)
_ZN41_INTERNAL_bfdf1749_4_k_cu_f67699d5_1854864cuda3std3__45__cpo7crbeginE:
	.zero		1
	.type		_ZN41_INTERNAL_bfdf1749_4_k_cu_f67699d5_1854864cuda3std6ranges3__45__cpo4nextE,@object
	.size		_ZN41_INTERNAL_bfdf1749_4_k_cu_f67699d5_1854864cuda3std6ranges3__45__cpo4nextE,(_ZN41_INTERNAL_bfdf1749_4_k_cu_f67699d5_1854864cuda3std6ranges3__45__cpo4swapE - _ZN41_INTERNAL_bfdf1749_4_k_cu_f67699d5_1854864cuda3std6ranges3__45__cpo4nextE)
_ZN41_INTERNAL_bfdf1749_4_k_cu_f67699d5_1854864cuda3std6ranges3__45__cpo4nextE:
	.zero		1
	.type		_ZN41_INTERNAL_bfdf1749_4_k_cu_f67699d5_1854864cuda3std6ranges3__45__cpo4swapE,@object
	.size		_ZN41_INTERNAL_bfdf1749_4_k_cu_f67699d5_1854864cuda3std6ranges3__45__cpo4swapE,(_ZN41_INTERNAL_bfdf1749_4_k_cu_f67699d5_1854866thrust24THRUST_300001_SM_1000_NS8cuda_cub10par_nosyncE - _ZN41_INTERNAL_bfdf1749_4_k_cu_f67699d5_1854864cuda3std6ranges3__45__cpo4swapE)
_ZN41_INTERNAL_bfdf1749_4_k_cu_f67699d5_1854864cuda3std6ranges3__45__cpo4swapE:
	.zero		1
	.type		_ZN41_INTERNAL_bfdf1749_4_k_cu_f67699d5_1854866thrust24THRUST_300001_SM_1000_NS8cuda_cub10par_nosyncE,@object
	.size		_ZN41_INTERNAL_bfdf1749_4_k_cu_f67699d5_1854866thrust24THRUST_300001_SM_1000_NS8cuda_cub10par_nosyncE,(_ZN41_INTERNAL_bfdf1749_4_k_cu_f67699d5_1854866thrust24THRUST_300001_SM_1000_NS12placeholders2_9E - _ZN41_INTERNAL_bfdf1749_4_k_cu_f67699d5_1854866thrust24THRUST_300001_SM_1000_NS8cuda_cub10par_nosyncE)
_ZN41_INTERNAL_bfdf1749_4_k_cu_f67699d5_1854866thrust24THRUST_300001_SM_1000_NS8cuda_cub10par_nosyncE:
	.zero		1
	.type		_ZN41_INTERNAL_bfdf1749_4_k_cu_f67699d5_1854866thrust24THRUST_300001_SM_1000_NS12placeholders2_9E,@object
	.size		_ZN41_INTERNAL_bfdf1749_4_k_cu_f67699d5_1854866thrust24THRUST_300001_SM_1000_NS12placeholders2_9E,(_ZN41_INTERNAL_bfdf1749_4_k_cu_f67699d5_1854864cuda3std3__443_GLOBAL__N__bfdf1749_4_k_cu_f67699d5_1854866ignoreE - _ZN41_INTERNAL_bfdf1749_4_k_cu_f67699d5_1854866thrust24THRUST_300001_SM_1000_NS12placeholders2_9E)
_ZN41_INTERNAL_bfdf1749_4_k_cu_f67699d5_1854866thrust24THRUST_300001_SM_1000_NS12placeholders2_9E:
	.zero		1
	.type		_ZN41_INTERNAL_bfdf1749_4_k_cu_f67699d5_1854864cuda3std3__443_GLOBAL__N__bfdf1749_4_k_cu_f67699d5_1854866ignoreE,@object
	.size		_ZN41_INTERNAL_bfdf1749_4_k_cu_f67699d5_1854864cuda3std3__443_GLOBAL__N__bfdf1749_4_k_cu_f67699d5_1854866ignoreE,(_ZN41_INTERNAL_bfdf1749_4_k_cu_f67699d5_1854864cuda3std6ranges3__45__cpo4dataE - _ZN41_INTERNAL_bfdf1749_4_k_cu_f67699d5_1854864cuda3std3__443_GLOBAL__N__bfdf1749_4_k_cu_f67699d5_1854866ignoreE)
_ZN41_INTERNAL_bfdf1749_4_k_cu_f67699d5_1854864cuda3std3__443_GLOBAL__N__bfdf1749_4_k_cu_f67699d5_1854866ignoreE:
	.zero		1
	.type		_ZN41_INTERNAL_bfdf1749_4_k_cu_f67699d5_1854864cuda3std6ranges3__45__cpo4dataE,@object
	.size		_ZN41_INTERNAL_bfdf1749_4_k_cu_f67699d5_1854864cuda3std6ranges3__45__cpo4dataE,(_ZN41_INTERNAL_bfdf1749_4_k_cu_f67699d5_1854866thrust24THRUST_300001_SM_1000_NS12placeholders2_1E - _ZN41_INTERNAL_bfdf1749_4_k_cu_f67699d5_1854864cuda3std6ranges3__45__cpo4dataE)
_ZN41_INTERNAL_bfdf1749_4_k_cu_f67699d5_1854864cuda3std6ranges3__45__cpo4dataE:
	.zero		1
	.type		_ZN41_INTERNAL_bfdf1749_4_k_cu_f67699d5_1854866thrust24THRUST_300001_SM_1000_NS12placeholders2_1E,@object
	.size		_ZN41_INTERNAL_bfdf1749_4_k_cu_f67699d5_1854866thrust24THRUST_300001_SM_1000_NS12placeholders2_1E,(_ZN41_INTERNAL_bfdf1749_4_k_cu_f67699d5_1854864cuda3std3__45__cpo5beginE - _ZN41_INTERNAL_bfdf1749_4_k_cu_f67699d5_1854866thrust24THRUST_300001_SM_1000_NS12placeholders2_1E)
_ZN41_INTERNAL_bfdf1749_4_k_cu_f67699d5_1854866thrust24THRUST_300001_SM_1000_NS12placeholders2_1E:
	.zero		1
	.type		_ZN41_INTERNAL_bfdf1749_4_k_cu_f67699d5_1854864cuda3std3__45__cpo5beginE,@object
	.size		_ZN41_INTERNAL_bfdf1749_4_k_cu_f67699d5_1854864cuda3std3__45__cpo5beginE,(_ZN41_INTERNAL_bfdf1749_4_k_cu_f67699d5_1854864cuda3std6ranges3__45__cpo5beginE - _ZN41_INTERNAL_bfdf1749_4_k_cu_f67699d5_1854864cuda3std3__45__cpo5beginE)
_ZN41_INTERNAL_bfdf1749_4_k_cu_f67699d5_1854864cuda3std3__45__cpo5beginE:
	.zero		1
	.type		_ZN41_INTERNAL_bfdf1749_4_k_cu_f67699d5_1854864cuda3std6ranges3__45__cpo5beginE,@object
	.size		_ZN41_INTERNAL_bfdf1749_4_k_cu_f67699d5_1854864cuda3std6ranges3__45__cpo5beginE,(_ZN41_INTERNAL_bfdf1749_4_k_cu_f67699d5_1854866thrust24THRUST_300001_SM_1000_NS12placeholders2_5E - _ZN41_INTERNAL_bfdf1749_4_k_cu_f67699d5_1854864cuda3std6ranges3__45__cpo5beginE)
_ZN41_INTERNAL_bfdf1749_4_k_cu_f67699d5_1854864cuda3std6ranges3__45__cpo5beginE:
	.zero		1
	.type		_ZN41_INTERNAL_bfdf1749_4_k_cu_f67699d5_1854866thrust24THRUST_300001_SM_1000_NS12placeholders2_5E,@object
	.size		_ZN41_INTERNAL_bfdf1749_4_k_cu_f67699d5_1854866thrust24THRUST_300001_SM_1000_NS12placeholders2_5E,(_ZN41_INTERNAL_bfdf1749_4_k_cu_f67699d5_1854864cuda3std3__45__cpo6rbeginE - _ZN41_INTERNAL_bfdf1749_4_k_cu_f67699d5_1854866thrust24THRUST_300001_SM_1000_NS12placeholders2_5E)
_ZN41_INTERNAL_bfdf1749_4_k_cu_f67699d5_1854866thrust24THRUST_300001_SM_1000_NS12placeholders2_5E:
	.zero		1
	.type		_ZN41_INTERNAL_bfdf1749_4_k_cu_f67699d5_1854864cuda3std3__45__cpo6rbeginE,@object
	.size		_ZN41_INTERNAL_bfdf1749_4_k_cu_f67699d5_1854864cuda3std3__45__cpo6rbeginE,(_ZN41_INTERNAL_bfdf1749_4_k_cu_f67699d5_1854864cuda3std6ranges3__45__cpo7advanceE - _ZN41_INTERNAL_bfdf1749_4_k_cu_f67699d5_1854864cuda3std3__45__cpo6rbeginE)
_ZN41_INTERNAL_bfdf1749_4_k_cu_f67699d5_1854864cuda3std3__45__cpo6rbeginE:
	.zero		1
	.type		_ZN41_INTERNAL_bfdf1749_4_k_cu_f67699d5_1854864cuda3std6ranges3__45__cpo7advanceE,@object
	.size		_ZN41_INTERNAL_bfdf1749_4_k_cu_f67699d5_1854864cuda3std6ranges3__45__cpo7advanceE,(_ZN41_INTERNAL_bfdf1749_4_k_cu_f67699d5_1854864cuda3std3__47nulloptE - _ZN41_INTERNAL_bfdf1749_4_k_cu_f67699d5_1854864cuda3std6ranges3__45__cpo7advanceE)
_ZN41_INTERNAL_bfdf1749_4_k_cu_f67699d5_1854864cuda3std6ranges3__45__cpo7advanceE:
	.zero		1
	.type		_ZN41_INTERNAL_bfdf1749_4_k_cu_f67699d5_1854864cuda3std3__47nulloptE,@object
	.size		_ZN41_INTERNAL_bfdf1749_4_k_cu_f67699d5_1854864cuda3std3__47nulloptE,(_ZN41_INTERNAL_bfdf1749_4_k_cu_f67699d5_1854864cuda3std6ranges3__45__cpo8distanceE - _ZN41_INTERNAL_bfdf1749_4_k_cu_f67699d5_1854864cuda3std3__47nulloptE)
_ZN41_INTERNAL_bfdf1749_4_k_cu_f67699d5_1854864cuda3std3__47nulloptE:
	.zero		1
	.type		_ZN41_INTERNAL_bfdf1749_4_k_cu_f67699d5_1854864cuda3std6ranges3__45__cpo8distanceE,@object
	.size		_ZN41_INTERNAL_bfdf1749_4_k_cu_f67699d5_1854864cuda3std6ranges3__45__cpo8distanceE,(_ZN41_INTERNAL_bfdf1749_4_k_cu_f67699d5_1854866thrust24THRUST_300001_SM_1000_NS12placeholders3_10E - _ZN41_INTERNAL_bfdf1749_4_k_cu_f67699d5_1854864cuda3std6ranges3__45__cpo8distanceE)
_ZN41_INTERNAL_bfdf1749_4_k_cu_f67699d5_1854864cuda3std6ranges3__45__cpo8distanceE:
	.zero		1
	.type		_ZN41_INTERNAL_bfdf1749_4_k_cu_f67699d5_1854866thrust24THRUST_300001_SM_1000_NS12placeholders3_10E,@object
	.size		_ZN41_INTERNAL_bfdf1749_4_k_cu_f67699d5_1854866thrust24THRUST_300001_SM_1000_NS12placeholders3_10E,(_ZN41_INTERNAL_bfdf1749_4_k_cu_f67699d5_1854864cuda3std3__419piecewise_constructE - _ZN41_INTERNAL_bfdf1749_4_k_cu_f67699d5_1854866thrust24THRUST_300001_SM_1000_NS12placeholders3_10E)
_ZN41_INTERNAL_bfdf1749_4_k_cu_f67699d5_1854866thrust24THRUST_300001_SM_1000_NS12placeholders3_10E:
	.zero		1
	.type		_ZN41_INTERNAL_bfdf1749_4_k_cu_f67699d5_1854864cuda3std3__419piecewise_constructE,@object
	.size		_ZN41_INTERNAL_bfdf1749_4_k_cu_f67699d5_1854864cuda3std3__419piecewise_constructE,(_ZN41_INTERNAL_bfdf1749_4_k_cu_f67699d5_1854864cuda3std6ranges3__45__cpo5cdataE - _ZN41_INTERNAL_bfdf1749_4_k_cu_f67699d5_1854864cuda3std3__419piecewise_constructE)
_ZN41_INTERNAL_bfdf1749_4_k_cu_f67699d5_1854864cuda3std3__419piecewise_constructE:
	.zero		1
	.type		_ZN41_INTERNAL_bfdf1749_4_k_cu_f67699d5_1854864cuda3std6ranges3__45__cpo5cdataE,@object
	.size		_ZN41_INTERNAL_bfdf1749_4_k_cu_f67699d5_1854864cuda3std6ranges3__45__cpo5cdataE,(_ZN41_INTERNAL_bfdf1749_4_k_cu_f67699d5_1854866thrust24THRUST_300001_SM_1000_NS12placeholders2_2E - _ZN41_INTERNAL_bfdf1749_4_k_cu_f67699d5_1854864cuda3std6ranges3__45__cpo5cdataE)
_ZN41_INTERNAL_bfdf1749_4_k_cu_f67699d5_1854864cuda3std6ranges3__45__cpo5cdataE:
	.zero		1
	.type		_ZN41_INTERNAL_bfdf1749_4_k_cu_f67699d5_1854866thrust24THRUST_300001_SM_1000_NS12placeholders2_2E,@object
	.size		_ZN41_INTERNAL_bfdf1749_4_k_cu_f67699d5_1854866thrust24THRUST_300001_SM_1000_NS12placeholders2_2E,(_ZN41_INTERNAL_bfdf1749_4_k_cu_f67699d5_1854864cuda3std3__45__cpo3endE - _ZN41_INTERNAL_bfdf1749_4_k_cu_f67699d5_1854866thrust24THRUST_300001_SM_1000_NS12placeholders2_2E)
_ZN41_INTERNAL_bfdf1749_4_k_cu_f67699d5_1854866thrust24THRUST_300001_SM_1000_NS12placeholders2_2E:
	.zero		1
	.type		_ZN41_INTERNAL_bfdf1749_4_k_cu_f67699d5_1854864cuda3std3__45__cpo3endE,@object
	.size		_ZN41_INTERNAL_bfdf1749_4_k_cu_f67699d5_1854864cuda3std3__45__cpo3endE,(_ZN41_INTERNAL_bfdf1749_4_k_cu_f67699d5_1854864cuda3std6ranges3__45__cpo3endE - _ZN41_INTERNAL_bfdf1749_4_k_cu_f67699d5_1854864cuda3std3__45__cpo3endE)
_ZN41_INTERNAL_bfdf1749_4_k_cu_f67699d5_1854864cuda3std3__45__cpo3endE:
	.zero		1
	.type		_ZN41_INTERNAL_bfdf1749_4_k_cu_f67699d5_1854864cuda3std6ranges3__45__cpo3endE,@object
	.size		_ZN41_INTERNAL_bfdf1749_4_k_cu_f67699d5_1854864cuda3std6ranges3__45__cpo3endE,(_ZN41_INTERNAL_bfdf1749_4_k_cu_f67699d5_1854866thrust24THRUST_300001_SM_1000_NS12placeholders2_6E - _ZN41_INTERNAL_bfdf1749_4_k_cu_f67699d5_1854864cuda3std6ranges3__45__cpo3endE)
_ZN41_INTERNAL_bfdf1749_4_k_cu_f67699d5_1854864cuda3std6ranges3__45__cpo3endE:
	.zero		1
	.type		_ZN41_INTERNAL_bfdf1749_4_k_cu_f67699d5_1854866thrust24THRUST_300001_SM_1000_NS12placeholders2_6E,@object
	.size		_ZN41_INTERNAL_bfdf1749_4_k_cu_f67699d5_1854866thrust24THRUST_300001_SM_1000_NS12placeholders2_6E,(_ZN41_INTERNAL_bfdf1749_4_k_cu_f67699d5_1854864cuda3std3__45__cpo4rendE - _ZN41_INTERNAL_bfdf1749_4_k_cu_f67699d5_1854866thrust24THRUST_300001_SM_1000_NS12placeholders2_6E)
_ZN41_INTERNAL_bfdf1749_4_k_cu_f67699d5_1854866thrust24THRUST_300001_SM_1000_NS12placeholders2_6E:
	.zero		1
	.type		_ZN41_INTERNAL_bfdf1749_4_k_cu_f67699d5_1854864cuda3std3__45__cpo4rendE,@object
	.size		_ZN41_INTERNAL_bfdf1749_4_k_cu_f67699d5_1854864cuda3std3__45__cpo4rendE,(_ZN41_INTERNAL_bfdf1749_4_k_cu_f67699d5_1854864cuda3std6ranges3__45__cpo9iter_swapE - _ZN41_INTERNAL_bfdf1749_4_k_cu_f67699d5_1854864cuda3std3__45__cpo4rendE)
_ZN41_INTERNAL_bfdf1749_4_k_cu_f67699d5_1854864cuda3std3__45__cpo4rendE:
	.zero		1
	.type		_ZN41_INTERNAL_bfdf1749_4_k_cu_f67699d5_1854864cuda3std6ranges3__45__cpo9iter_swapE,@object
	.size		_ZN41_INTERNAL_bfdf1749_4_k_cu_f67699d5_1854864cuda3std6ranges3__45__cpo9iter_swapE,(_ZN41_INTERNAL_bfdf1749_4_k_cu_f67699d5_1854864cuda3std3__48unexpectE - _ZN41_INTERNAL_bfdf1749_4_k_cu_f67699d5_1854864cuda3std6ranges3__45__cpo9iter_swapE)
_ZN41_INTERNAL_bfdf1749_4_k_cu_f67699d5_1854864cuda3std6ranges3__45__cpo9iter_swapE:
	.zero		1
	.type		_ZN41_INTERNAL_bfdf1749_4_k_cu_f67699d5_1854864cuda3std3__48unexpectE,@object
	.size		_ZN41_INTERNAL_bfdf1749_4_k_cu_f67699d5_1854864cuda3std3__48unexpectE,(_ZN41_INTERNAL_bfdf1749_4_k_cu_f67699d5_1854866thrust24THRUST_300001_SM_1000_NS8cuda_cub3parE - _ZN41_INTERNAL_bfdf1749_4_k_cu_f67699d5_1854864cuda3std3__48unexpectE)
_ZN41_INTERNAL_bfdf1749_4_k_cu_f67699d5_1854864cuda3std3__48unexpectE:
	.zero		1
	.type		_ZN41_INTERNAL_bfdf1749_4_k_cu_f67699d5_1854866thrust24THRUST_300001_SM_1000_NS8cuda_cub3parE,@object
	.size		_ZN41_INTERNAL_bfdf1749_4_k_cu_f67699d5_1854866thrust24THRUST_300001_SM_1000_NS8cuda_cub3parE,(_ZN41_INTERNAL_bfdf1749_4_k_cu_f67699d5_1854866thrust24THRUST_300001_SM_1000_NS12placeholders2_4E - _ZN41_INTERNAL_bfdf1749_4_k_cu_f67699d5_1854866thrust24THRUST_300001_SM_1000_NS8cuda_cub3parE)
_ZN41_INTERNAL_bfdf1749_4_k_cu_f67699d5_1854866thrust24THRUST_300001_SM_1000_NS8cuda_cub3parE:
	.zero		1
	.type		_ZN41_INTERNAL_bfdf1749_4_k_cu_f67699d5_1854866thrust24THRUST_300001_SM_1000_NS12placeholders2_4E,@object
	.size		_ZN41_INTERNAL_bfdf1749_4_k_cu_f67699d5_1854866thrust24THRUST_300001_SM_1000_NS12placeholders2_4E,(_ZN41_INTERNAL_bfdf1749_4_k_cu_f67699d5_1854864cuda3std3__45__cpo4cendE - _ZN41_INTERNAL_bfdf1749_4_k_cu_f67699d5_1854866thrust24THRUST_300001_SM_1000_NS12placeholders2_4E)
_ZN41_INTERNAL_bfdf1749_4_k_cu_f67699d5_1854866thrust24THRUST_300001_SM_1000_NS12placeholders2_4E:
	.zero		1
	.type		_ZN41_INTERNAL_bfdf1749_4_k_cu_f67699d5_1854864cuda3std3__45__cpo4cendE,@object
	.size		_ZN41_INTERNAL_bfdf1749_4_k_cu_f67699d5_1854864cuda3std3__45__cpo4cendE,(_ZN41_INTERNAL_bfdf1749_4_k_cu_f67699d5_1854864cuda3std6ranges3__45__cpo4cendE - _ZN41_INTERNAL_bfdf1749_4_k_cu_f67699d5_1854864cuda3std3__45__cpo4cendE)
_ZN41_INTERNAL_bfdf1749_4_k_cu_f67699d5_1854864cuda3std3__45__cpo4cendE:
	.zero		1
	.type		_ZN41_INTERNAL_bfdf1749_4_k_cu_f67699d5_1854864cuda3std6ranges3__45__cpo4cendE,@object
	.size		_ZN41_INTERNAL_bfdf1749_4_k_cu_f67699d5_1854864cuda3std6ranges3__45__cpo4cendE,(_ZN41_INTERNAL_bfdf1749_4_k_cu_f67699d5_1854864cuda3std3__420unreachable_sentinelE - _ZN41_INTERNAL_bfdf1749_4_k_cu_f67699d5_1854864cuda3std6ranges3__45__cpo4cendE)
_ZN41_INTERNAL_bfdf1749_4_k_cu_f67699d5_1854864cuda3std6ranges3__45__cpo4cendE:
	.zero		1
	.type		_ZN41_INTERNAL_bfdf1749_4_k_cu_f67699d5_1854864cuda3std3__420unreachable_sentinelE,@object
	.size		_ZN41_INTERNAL_bfdf1749_4_k_cu_f67699d5_1854864cuda3std3__420unreachable_sentinelE,(_ZN41_INTERNAL_bfdf1749_4_k_cu_f67699d5_1854864cuda3std6ranges3__45__cpo5ssizeE - _ZN41_INTERNAL_bfdf1749_4_k_cu_f67699d5_1854864cuda3std3__420unreachable_sentinelE)
_ZN41_INTERNAL_bfdf1749_4_k_cu_f67699d5_1854864cuda3std3__420unreachable_sentinelE:
	.zero		1
	.type		_ZN41_INTERNAL_bfdf1749_4_k_cu_f67699d5_1854864cuda3std6ranges3__45__cpo5ssizeE,@object
	.size		_ZN41_INTERNAL_bfdf1749_4_k_cu_f67699d5_1854864cuda3std6ranges3__45__cpo5ssizeE,(_ZN41_INTERNAL_bfdf1749_4_k_cu_f67699d5_1854866thrust24THRUST_300001_SM_1000_NS12placeholders2_8E - _ZN41_INTERNAL_bfdf1749_4_k_cu_f67699d5_1854864cuda3std6ranges3__45__cpo5ssizeE)
_ZN41_INTERNAL_bfdf1749_4_k_cu_f67699d5_1854864cuda3std6ranges3__45__cpo5ssizeE:
	.zero		1
	.type		_ZN41_INTERNAL_bfdf1749_4_k_cu_f67699d5_1854866thrust24THRUST_300001_SM_1000_NS12placeholders2_8E,@object
	.size		_ZN41_INTERNAL_bfdf1749_4_k_cu_f67699d5_1854866thrust24THRUST_300001_SM_1000_NS12placeholders2_8E,(_ZN41_INTERNAL_bfdf1749_4_k_cu_f67699d5_1854864cuda3std3__45__cpo5crendE - _ZN41_INTERNAL_bfdf1749_4_k_cu_f67699d5_1854866thrust24THRUST_300001_SM_1000_NS12placeholders2_8E)
_ZN41_INTERNAL_bfdf1749_4_k_cu_f67699d5_1854866thrust24THRUST_300001_SM_1000_NS12placeholders2_8E:
	.zero		1
	.type		_ZN41_INTERNAL_bfdf1749_4_k_cu_f67699d5_1854864cuda3std3__45__cpo5crendE,@object
	.size		_ZN41_INTERNAL_bfdf1749_4_k_cu_f67699d5_1854864cuda3std3__45__cpo5crendE,(_ZN41_INTERNAL_bfdf1749_4_k_cu_f67699d5_1854864cuda3std6ranges3__45__cpo4prevE - _ZN41_INTERNAL_bfdf1749_4_k_cu_f67699d5_1854864cuda3std3__45__cpo5crendE)
_ZN41_INTERNAL_bfdf1749_4_k_cu_f67699d5_1854864cuda3std3__45__cpo5crendE:
	.zero		1
	.type		_ZN41_INTERNAL_bfdf1749_4_k_cu_f67699d5_1854864cuda3std6ranges3__45__cpo4prevE,@object
	.size		_ZN41_INTERNAL_bfdf1749_4_k_cu_f67699d5_1854864cuda3std6ranges3__45__cpo4prevE,(_ZN41_INTERNAL_bfdf1749_4_k_cu_f67699d5_1854864cuda3std6ranges3__45__cpo9iter_moveE - _ZN41_INTERNAL_bfdf1749_4_k_cu_f67699d5_1854864cuda3std6ranges3__45__cpo4prevE)
_ZN41_INTERNAL_bfdf1749_4_k_cu_f67699d5_1854864cuda3std6ranges3__45__cpo4prevE:
	.zero		1
	.type		_ZN41_INTERNAL_bfdf1749_4_k_cu_f67699d5_1854864cuda3std6ranges3__45__cpo9iter_moveE,@object
	.size		_ZN41_INTERNAL_bfdf1749_4_k_cu_f67699d5_1854864cuda3std6ranges3__45__cpo9iter_moveE,(_ZN41_INTERNAL_bfdf1749_4_k_cu_f67699d5_1854866thrust24THRUST_300001_SM_1000_NS6system6detail10sequential3seqE - _ZN41_INTERNAL_bfdf1749_4_k_cu_f67699d5_1854864cuda3std6ranges3__45__cpo9iter_moveE)
_ZN41_INTERNAL_bfdf1749_4_k_cu_f67699d5_1854864cuda3std6ranges3__45__cpo9iter_moveE:
	.zero		1
	.type		_ZN41_INTERNAL_bfdf1749_4_k_cu_f67699d5_1854866thrust24THRUST_300001_SM_1000_NS6system6detail10sequential3seqE,@object
	.size		_ZN41_INTERNAL_bfdf1749_4_k_cu_f67699d5_1854866thrust24THRUST_300001_SM_1000_NS6system6detail10sequential3seqE,(.L_31 - _ZN41_INTERNAL_bfdf1749_4_k_cu_f67699d5_1854866thrust24THRUST_300001_SM_1000_NS6system6detail10sequential3seqE)
_ZN41_INTERNAL_bfdf1749_4_k_cu_f67699d5_1854866thrust24THRUST_300001_SM_1000_NS6system6detail10sequential3seqE:
	.zero		1
.L_31:


//--------------------- .nv.constant0._ZN3cub18CUB_300001_SM_10006detail11EmptyKernelIvEEvv --------------------------
	.section	.nv.constant0._ZN3cub18CUB_300001_SM_10006detail11EmptyKernelIvEEvv,"a",@progbits
	.sectionflags	@""
	.align	4
.nv.constant0._ZN3cub18CUB_300001_SM_10006detail11EmptyKernelIvEEvv:
	.zero		896


//--------------------- SYMBOLS --------------------------

	.type		.nv.reservedSmem.offset0,@object
	.size		.nv.reservedSmem.offset0,0x4
